//
// Generated by NVIDIA NVVM Compiler
//
// Compiler Build ID: CL-36424714
// Cuda compilation tools, release 13.0, V13.0.88
// Based on NVVM 20.0.0
//

.version 9.0
.target sm_100
.address_size 64

	// .globl	_Z12setup_kernelPjS_P18curandStateSobol32
.global .align 4 .b8 precalc_xorwow_matrix[102400];
.global .align 4 .b8 precalc_xorwow_offset_matrix[102400];
.global .align 4 .b8 mrg32k3aM1[2304];
.global .align 4 .b8 mrg32k3aM2[2304];
.global .align 4 .b8 mrg32k3aM1SubSeq[2016];
.global .align 4 .b8 mrg32k3aM2SubSeq[2016];
.global .align 4 .b8 mrg32k3aM1Seq[2304];
.global .align 4 .b8 mrg32k3aM2Seq[2304];
.const .align 8 .b8 __cr_lgamma_table[72];

.visible .entry _Z12setup_kernelPjS_P18curandStateSobol32(
	.param .u64 .ptr .align 1 _Z12setup_kernelPjS_P18curandStateSobol32_param_0,
	.param .u64 .ptr .align 1 _Z12setup_kernelPjS_P18curandStateSobol32_param_1,
	.param .u64 .ptr .align 1 _Z12setup_kernelPjS_P18curandStateSobol32_param_2
)
{
	.reg .pred 	%p<4>;
	.reg .b32 	%r<169>;
	.reg .b64 	%rd<13>;

	ld.param.u64 	%rd2, [_Z12setup_kernelPjS_P18curandStateSobol32_param_0];
	ld.param.u64 	%rd3, [_Z12setup_kernelPjS_P18curandStateSobol32_param_1];
	ld.param.u64 	%rd4, [_Z12setup_kernelPjS_P18curandStateSobol32_param_2];
	cvta.to.global.u64 	%rd5, %rd4;
	cvta.to.global.u64 	%rd6, %rd3;
	mov.u32 	%r2, %tid.x;
	mov.u32 	%r3, %ctaid.x;
	mov.u32 	%r4, %ntid.x;
	mad.lo.s32 	%r5, %r3, %r4, %r2;
	mul.wide.s32 	%rd7, %r5, 4;
	add.s64 	%rd8, %rd6, %rd7;
	ld.global.u32 	%r6, [%rd8];
	mul.wide.s32 	%rd9, %r5, 140;
	add.s64 	%rd1, %rd5, %rd9;
	mov.b32 	%r7, 0;
	st.global.u32 	[%rd1], %r7;
	st.global.u32 	[%rd1+8], %r7;
	shl.b32 	%r8, %r5, 5;
	cvta.to.global.u64 	%rd10, %rd2;
	mul.wide.s32 	%rd11, %r8, 4;
	add.s64 	%rd12, %rd10, %rd11;
	ld.global.u32 	%r9, [%rd12];
	st.global.u32 	[%rd1+12], %r9;
	ld.global.u32 	%r10, [%rd12+4];
	st.global.u32 	[%rd1+16], %r10;
	ld.global.u32 	%r11, [%rd12+8];
	st.global.u32 	[%rd1+20], %r11;
	ld.global.u32 	%r12, [%rd12+12];
	st.global.u32 	[%rd1+24], %r12;
	ld.global.u32 	%r13, [%rd12+16];
	st.global.u32 	[%rd1+28], %r13;
	ld.global.u32 	%r14, [%rd12+20];
	st.global.u32 	[%rd1+32], %r14;
	ld.global.u32 	%r15, [%rd12+24];
	st.global.u32 	[%rd1+36], %r15;
	ld.global.u32 	%r16, [%rd12+28];
	st.global.u32 	[%rd1+40], %r16;
	ld.global.u32 	%r17, [%rd12+32];
	st.global.u32 	[%rd1+44], %r17;
	ld.global.u32 	%r18, [%rd12+36];
	st.global.u32 	[%rd1+48], %r18;
	ld.global.u32 	%r19, [%rd12+40];
	st.global.u32 	[%rd1+52], %r19;
	ld.global.u32 	%r20, [%rd12+44];
	st.global.u32 	[%rd1+56], %r20;
	ld.global.u32 	%r21, [%rd12+48];
	st.global.u32 	[%rd1+60], %r21;
	ld.global.u32 	%r22, [%rd12+52];
	st.global.u32 	[%rd1+64], %r22;
	ld.global.u32 	%r23, [%rd12+56];
	st.global.u32 	[%rd1+68], %r23;
	ld.global.u32 	%r24, [%rd12+60];
	st.global.u32 	[%rd1+72], %r24;
	ld.global.u32 	%r25, [%rd12+64];
	st.global.u32 	[%rd1+76], %r25;
	ld.global.u32 	%r26, [%rd12+68];
	st.global.u32 	[%rd1+80], %r26;
	ld.global.u32 	%r27, [%rd12+72];
	st.global.u32 	[%rd1+84], %r27;
	ld.global.u32 	%r28, [%rd12+76];
	st.global.u32 	[%rd1+88], %r28;
	ld.global.u32 	%r29, [%rd12+80];
	st.global.u32 	[%rd1+92], %r29;
	ld.global.u32 	%r30, [%rd12+84];
	st.global.u32 	[%rd1+96], %r30;
	ld.global.u32 	%r31, [%rd12+88];
	st.global.u32 	[%rd1+100], %r31;
	ld.global.u32 	%r32, [%rd12+92];
	st.global.u32 	[%rd1+104], %r32;
	ld.global.u32 	%r33, [%rd12+96];
	st.global.u32 	[%rd1+108], %r33;
	ld.global.u32 	%r34, [%rd12+100];
	st.global.u32 	[%rd1+112], %r34;
	ld.global.u32 	%r35, [%rd12+104];
	st.global.u32 	[%rd1+116], %r35;
	ld.global.u32 	%r36, [%rd12+108];
	st.global.u32 	[%rd1+120], %r36;
	ld.global.u32 	%r37, [%rd12+112];
	st.global.u32 	[%rd1+124], %r37;
	ld.global.u32 	%r38, [%rd12+116];
	st.global.u32 	[%rd1+128], %r38;
	ld.global.u32 	%r39, [%rd12+120];
	st.global.u32 	[%rd1+132], %r39;
	ld.global.u32 	%r40, [%rd12+124];
	st.global.u32 	[%rd1+136], %r40;
	st.global.u32 	[%rd1+4], %r7;
	st.global.u32 	[%rd1], %r6;
	shr.u32 	%r41, %r6, 1;
	xor.b32  	%r42, %r41, %r6;
	and.b32  	%r43, %r42, 1;
	neg.s32 	%r44, %r43;
	and.b32  	%r45, %r44, %r9;
	shl.b32 	%r46, %r42, 30;
	shr.s32 	%r47, %r46, 31;
	and.b32  	%r48, %r47, %r10;
	xor.b32  	%r49, %r45, %r48;
	shl.b32 	%r50, %r42, 29;
	shr.s32 	%r51, %r50, 31;
	and.b32  	%r52, %r51, %r11;
	xor.b32  	%r53, %r49, %r52;
	shl.b32 	%r54, %r42, 28;
	shr.s32 	%r55, %r54, 31;
	and.b32  	%r56, %r55, %r12;
	xor.b32  	%r57, %r53, %r56;
	shl.b32 	%r58, %r42, 27;
	shr.s32 	%r59, %r58, 31;
	and.b32  	%r60, %r59, %r13;
	xor.b32  	%r61, %r57, %r60;
	shl.b32 	%r62, %r42, 26;
	shr.s32 	%r63, %r62, 31;
	and.b32  	%r64, %r63, %r14;
	xor.b32  	%r65, %r61, %r64;
	shl.b32 	%r66, %r42, 25;
	shr.s32 	%r67, %r66, 31;
	and.b32  	%r68, %r67, %r15;
	xor.b32  	%r69, %r65, %r68;
	shl.b32 	%r70, %r42, 24;
	shr.s32 	%r71, %r70, 31;
	and.b32  	%r72, %r71, %r16;
	xor.b32  	%r73, %r69, %r72;
	shl.b32 	%r74, %r42, 23;
	shr.s32 	%r75, %r74, 31;
	and.b32  	%r76, %r75, %r17;
	xor.b32  	%r77, %r73, %r76;
	shl.b32 	%r78, %r42, 22;
	shr.s32 	%r79, %r78, 31;
	and.b32  	%r80, %r79, %r18;
	xor.b32  	%r81, %r77, %r80;
	shl.b32 	%r82, %r42, 21;
	shr.s32 	%r83, %r82, 31;
	and.b32  	%r84, %r83, %r19;
	xor.b32  	%r85, %r81, %r84;
	shl.b32 	%r86, %r42, 20;
	shr.s32 	%r87, %r86, 31;
	and.b32  	%r88, %r87, %r20;
	xor.b32  	%r89, %r85, %r88;
	shl.b32 	%r90, %r42, 19;
	shr.s32 	%r91, %r90, 31;
	and.b32  	%r92, %r91, %r21;
	xor.b32  	%r93, %r89, %r92;
	shl.b32 	%r94, %r42, 18;
	shr.s32 	%r95, %r94, 31;
	and.b32  	%r96, %r95, %r22;
	xor.b32  	%r97, %r93, %r96;
	shl.b32 	%r98, %r42, 17;
	shr.s32 	%r99, %r98, 31;
	and.b32  	%r100, %r99, %r23;
	xor.b32  	%r101, %r97, %r100;
	shl.b32 	%r102, %r42, 16;
	shr.s32 	%r103, %r102, 31;
	and.b32  	%r104, %r103, %r24;
	xor.b32  	%r105, %r101, %r104;
	shl.b32 	%r106, %r42, 15;
	shr.s32 	%r107, %r106, 31;
	and.b32  	%r108, %r107, %r25;
	xor.b32  	%r109, %r105, %r108;
	shl.b32 	%r110, %r42, 14;
	shr.s32 	%r111, %r110, 31;
	and.b32  	%r112, %r111, %r26;
	xor.b32  	%r113, %r109, %r112;
	shl.b32 	%r114, %r42, 13;
	shr.s32 	%r115, %r114, 31;
	and.b32  	%r116, %r115, %r27;
	xor.b32  	%r117, %r113, %r116;
	shl.b32 	%r118, %r42, 12;
	shr.s32 	%r119, %r118, 31;
	and.b32  	%r120, %r119, %r28;
	xor.b32  	%r121, %r117, %r120;
	shl.b32 	%r122, %r42, 11;
	shr.s32 	%r123, %r122, 31;
	and.b32  	%r124, %r123, %r29;
	xor.b32  	%r125, %r121, %r124;
	shl.b32 	%r126, %r42, 10;
	shr.s32 	%r127, %r126, 31;
	and.b32  	%r128, %r127, %r30;
	xor.b32  	%r129, %r125, %r128;
	shl.b32 	%r130, %r42, 9;
	shr.s32 	%r131, %r130, 31;
	and.b32  	%r132, %r131, %r31;
	xor.b32  	%r133, %r129, %r132;
	shl.b32 	%r134, %r42, 8;
	shr.s32 	%r135, %r134, 31;
	and.b32  	%r136, %r135, %r32;
	xor.b32  	%r137, %r133, %r136;
	shl.b32 	%r138, %r42, 7;
	shr.s32 	%r139, %r138, 31;
	and.b32  	%r140, %r139, %r33;
	xor.b32  	%r141, %r137, %r140;
	shl.b32 	%r142, %r42, 6;
	shr.s32 	%r143, %r142, 31;
	and.b32  	%r144, %r143, %r34;
	xor.b32  	%r145, %r141, %r144;
	shl.b32 	%r146, %r42, 5;
	shr.s32 	%r147, %r146, 31;
	and.b32  	%r148, %r147, %r35;
	xor.b32  	%r149, %r145, %r148;
	shl.b32 	%r150, %r42, 4;
	shr.s32 	%r151, %r150, 31;
	and.b32  	%r152, %r151, %r36;
	xor.b32  	%r153, %r149, %r152;
	shl.b32 	%r154, %r42, 3;
	shr.s32 	%r155, %r154, 31;
	and.b32  	%r156, %r155, %r37;
	xor.b32  	%r157, %r153, %r156;
	shl.b32 	%r158, %r42, 2;
	shr.s32 	%r159, %r158, 31;
	and.b32  	%r160, %r159, %r38;
	xor.b32  	%r161, %r157, %r160;
	shl.b32 	%r162, %r42, 1;
	shr.s32 	%r163, %r162, 31;
	and.b32  	%r164, %r163, %r39;
	xor.b32  	%r165, %r161, %r164;
	and.b32  	%r166, %r42, 2147483647;
	setp.eq.s32 	%p1, %r166, 0;
	setp.gt.s32 	%p2, %r6, -1;
	shr.s32 	%r167, %r6, 31;
	and.b32  	%r168, %r167, %r40;
	xor.b32  	%r1, %r165, %r168;
	and.pred  	%p3, %p1, %p2;
	@%p3 bra 	$L__BB0_2;
	st.global.u32 	[%rd1+4], %r1;
$L__BB0_2:
	ret;

}
	// .globl	_Z15generate_kernelP18curandStateSobol32iPj
.visible .entry _Z15generate_kernelP18curandStateSobol32iPj(
	.param .u64 .ptr .align 1 _Z15generate_kernelP18curandStateSobol32iPj_param_0,
	.param .u32 _Z15generate_kernelP18curandStateSobol32iPj_param_1,
	.param .u64 .ptr .align 1 _Z15generate_kernelP18curandStateSobol32iPj_param_2
)
{
	.local .align 4 .b8 	__local_depot1[140];
	.reg .b64 	%SP;
	.reg .b64 	%SPL;
	.reg .pred 	%p<10>;
	.reg .b32 	%r<90>;
	.reg .b64 	%rd<26>;

	mov.u64 	%SPL, __local_depot1;
	ld.param.u64 	%rd4, [_Z15generate_kernelP18curandStateSobol32iPj_param_0];
	ld.param.u64 	%rd5, [_Z15generate_kernelP18curandStateSobol32iPj_param_2];
	cvta.to.global.u64 	%rd1, %rd5;
	cvta.to.global.u64 	%rd6, %rd4;
	add.u64 	%rd2, %SPL, 0;
	mov.u32 	%r19, %tid.x;
	mov.u32 	%r20, %ctaid.x;
	mov.u32 	%r21, %ntid.x;
	mad.lo.s32 	%r22, %r20, %r21, %r19;
	mul.wide.s32 	%rd8, %r22, 140;
	add.s64 	%rd9, %rd6, %rd8;
	ld.global.u32 	%r23, [%rd9+136];
	ld.global.u32 	%r24, [%rd9+132];
	ld.global.u32 	%r25, [%rd9+128];
	ld.global.u32 	%r26, [%rd9+124];
	ld.global.u32 	%r27, [%rd9+120];
	ld.global.u32 	%r28, [%rd9+116];
	ld.global.u32 	%r29, [%rd9+112];
	ld.global.u32 	%r30, [%rd9+108];
	ld.global.u32 	%r31, [%rd9+104];
	ld.global.u32 	%r32, [%rd9+100];
	ld.global.u32 	%r33, [%rd9+96];
	ld.global.u32 	%r34, [%rd9+92];
	ld.global.u32 	%r35, [%rd9+88];
	ld.global.u32 	%r36, [%rd9+84];
	ld.global.u32 	%r37, [%rd9+80];
	ld.global.u32 	%r38, [%rd9+76];
	ld.global.u32 	%r39, [%rd9+72];
	ld.global.u32 	%r40, [%rd9+68];
	ld.global.u32 	%r41, [%rd9+64];
	ld.global.u32 	%r42, [%rd9+60];
	ld.global.u32 	%r43, [%rd9+56];
	ld.global.u32 	%r44, [%rd9+52];
	ld.global.u32 	%r45, [%rd9+48];
	ld.global.u32 	%r46, [%rd9+44];
	ld.global.u32 	%r47, [%rd9+40];
	ld.global.u32 	%r48, [%rd9+36];
	ld.global.u32 	%r49, [%rd9+32];
	ld.global.u32 	%r50, [%rd9+28];
	ld.global.u32 	%r51, [%rd9+24];
	ld.global.u32 	%r52, [%rd9+20];
	ld.global.u32 	%r53, [%rd9+16];
	ld.global.u32 	%r54, [%rd9+12];
	ld.global.u32 	%r55, [%rd9+8];
	ld.global.u32 	%r89, [%rd9+4];
	ld.global.u32 	%r56, [%rd9];
	st.local.u32 	[%rd2], %r56;
	st.local.u32 	[%rd2+4], %r89;
	st.local.u32 	[%rd2+8], %r55;
	st.local.u32 	[%rd2+12], %r54;
	st.local.u32 	[%rd2+16], %r53;
	st.local.u32 	[%rd2+20], %r52;
	st.local.u32 	[%rd2+24], %r51;
	st.local.u32 	[%rd2+28], %r50;
	st.local.u32 	[%rd2+32], %r49;
	st.local.u32 	[%rd2+36], %r48;
	st.local.u32 	[%rd2+40], %r47;
	st.local.u32 	[%rd2+44], %r46;
	st.local.u32 	[%rd2+48], %r45;
	st.local.u32 	[%rd2+52], %r44;
	st.local.u32 	[%rd2+56], %r43;
	st.local.u32 	[%rd2+60], %r42;
	st.local.u32 	[%rd2+64], %r41;
	st.local.u32 	[%rd2+68], %r40;
	st.local.u32 	[%rd2+72], %r39;
	st.local.u32 	[%rd2+76], %r38;
	st.local.u32 	[%rd2+80], %r37;
	st.local.u32 	[%rd2+84], %r36;
	st.local.u32 	[%rd2+88], %r35;
	st.local.u32 	[%rd2+92], %r34;
	st.local.u32 	[%rd2+96], %r33;
	st.local.u32 	[%rd2+100], %r32;
	st.local.u32 	[%rd2+104], %r31;
	st.local.u32 	[%rd2+108], %r30;
	st.local.u32 	[%rd2+112], %r29;
	st.local.u32 	[%rd2+116], %r28;
	st.local.u32 	[%rd2+120], %r27;
	st.local.u32 	[%rd2+124], %r26;
	st.local.u32 	[%rd2+128], %r25;
	st.local.u32 	[%rd2+132], %r24;
	st.local.u32 	[%rd2+136], %r23;
	add.s32 	%r88, %r56, 2;
	sub.s32 	%r87, -2, %r56;
	mov.b32 	%r86, 4;
$L__BB1_1:
	add.s32 	%r57, %r87, 1;
	brev.b32 	%r58, %r57;
	bfind.shiftamt.u32 	%r59, %r58;
	setp.eq.s32 	%p1, %r59, -1;
	selp.b32 	%r60, 31, %r59, %p1;
	mul.wide.s32 	%rd10, %r60, 4;
	add.s64 	%rd11, %rd2, %rd10;
	ld.local.u32 	%r8, [%rd11+12];
	xor.b32  	%r9, %r89, %r8;
	st.local.u32 	[%rd2+4], %r9;
	add.s32 	%r61, %r88, -1;
	st.local.u32 	[%rd2], %r61;
	setp.ne.s32 	%p2, %r89, 0;
	@%p2 bra 	$L__BB1_3;
	shl.b32 	%r62, %r86, 2;
	add.s32 	%r63, %r62, -16;
	cvt.u64.u32 	%rd12, %r63;
	and.b64  	%rd13, %rd12, 112;
	add.s64 	%rd14, %rd1, %rd13;
	mov.b32 	%r64, 0;
	st.global.u32 	[%rd14], %r64;
$L__BB1_3:
	brev.b32 	%r65, %r87;
	bfind.shiftamt.u32 	%r66, %r65;
	setp.eq.s32 	%p3, %r66, -1;
	selp.b32 	%r67, 31, %r66, %p3;
	mul.wide.s32 	%rd15, %r67, 4;
	add.s64 	%rd16, %rd2, %rd15;
	ld.local.u32 	%r10, [%rd16+12];
	xor.b32  	%r11, %r9, %r10;
	st.local.u32 	[%rd2+4], %r11;
	st.local.u32 	[%rd2], %r88;
	setp.ne.s32 	%p4, %r89, %r8;
	shl.b32 	%r68, %r86, 2;
	add.s32 	%r69, %r68, -12;
	cvt.u64.u32 	%rd17, %r69;
	and.b64  	%rd18, %rd17, 116;
	add.s64 	%rd3, %rd1, %rd18;
	@%p4 bra 	$L__BB1_5;
	mov.b32 	%r70, 0;
	st.global.u32 	[%rd3], %r70;
$L__BB1_5:
	add.s32 	%r71, %r87, -1;
	brev.b32 	%r72, %r71;
	bfind.shiftamt.u32 	%r73, %r72;
	setp.eq.s32 	%p5, %r73, -1;
	selp.b32 	%r74, 31, %r73, %p5;
	mul.wide.s32 	%rd19, %r74, 4;
	add.s64 	%rd20, %rd2, %rd19;
	ld.local.u32 	%r12, [%rd20+12];
	xor.b32  	%r13, %r11, %r12;
	st.local.u32 	[%rd2+4], %r13;
	add.s32 	%r75, %r88, 1;
	st.local.u32 	[%rd2], %r75;
	setp.ne.s32 	%p6, %r9, %r10;
	@%p6 bra 	$L__BB1_7;
	add.s32 	%r77, %r68, -8;
	cvt.u64.u32 	%rd21, %r77;
	and.b64  	%rd22, %rd21, 120;
	add.s64 	%rd23, %rd1, %rd22;
	mov.b32 	%r78, 0;
	st.global.u32 	[%rd23], %r78;
$L__BB1_7:
	add.s32 	%r79, %r87, -2;
	brev.b32 	%r80, %r79;
	bfind.shiftamt.u32 	%r81, %r80;
	setp.eq.s32 	%p7, %r81, -1;
	selp.b32 	%r82, 31, %r81, %p7;
	mul.wide.s32 	%rd24, %r82, 4;
	add.s64 	%rd25, %rd2, %rd24;
	ld.local.u32 	%r83, [%rd25+12];
	xor.b32  	%r89, %r13, %r83;
	st.local.u32 	[%rd2+4], %r89;
	add.s32 	%r84, %r88, 2;
	st.local.u32 	[%rd2], %r84;
	setp.ne.s32 	%p8, %r11, %r12;
	@%p8 bra 	$L__BB1_9;
	mov.b32 	%r85, 0;
	st.global.u32 	[%rd3+8], %r85;
$L__BB1_9:
	add.s32 	%r88, %r88, 4;
	add.s32 	%r87, %r87, -4;
	add.s32 	%r86, %r86, 4;
	setp.ne.s32 	%p9, %r86, 7816;
	@%p9 bra 	$L__BB1_1;
	ret;

}


// ===== COMPILED SASS (sm_100) =====

	.target	sm_100

	.elftype	@"ET_EXEC"


//--------------------- .note.nv.tkinfo           --------------------------
	.section	.note.nv.tkinfo,"",@"SHT_NOTE"
	.sectionflags	@"SHF_NOTE_NV_TKINFO"
	.tkinfo
        /*0018*/ 	.word	0x00000002
        /*0030*/ 	.string	""
        /*0030*/ 	.string	"ptxas"
        /*0030*/ 	.string	"Cuda compilation tools, release 13.0, V13.0.88"
        /*0030*/ 	.string	"Build cuda_13.0.r13.0/compiler.36424714_0"
        /*0030*/ 	.string	"-arch sm_100 -m 64 "



//--------------------- .note.nv.cuinfo           --------------------------
	.section	.note.nv.cuinfo,"",@"SHT_NOTE"
	.sectionflags	@"SHF_NOTE_NV_CUINFO"
        /*0018*/ 	.short	0x0002
        /*001a*/ 	.short	0x0064
        /*001c*/ 	.short	0x0082
	.zero		2


//--------------------- .nv.info                  --------------------------
	.section	.nv.info,"",@"SHT_CUDA_INFO"
	.align	4


	//----- nvinfo : EIATTR_REGCOUNT
	.align		4
        /*0000*/ 	.byte	0x04, 0x2f
        /*0002*/ 	.short	(.L_10 - .L_9)
	.align		4
.L_9:
        /*0004*/ 	.word	index@(_Z12setup_kernelPjS_P18curandStateSobol32)
        /*0008*/ 	.word	0x00000020


	//----- nvinfo : EIATTR_FRAME_SIZE
	.align		4
.L_10:
        /*000c*/ 	.byte	0x04, 0x11
        /*000e*/ 	.short	(.L_12 - .L_11)
	.align		4
.L_11:
        /*0010*/ 	.word	index@(_Z12setup_kernelPjS_P18curandStateSobol32)
        /*0014*/ 	.word	0x00000000


	//----- nvinfo : EIATTR_REGCOUNT
	.align		4
.L_12:
        /*0018*/ 	.byte	0x04, 0x2f
        /*001a*/ 	.short	(.L_14 - .L_13)
	.align		4
.L_13:
        /*001c*/ 	.word	index@(_Z15generate_kernelP18curandStateSobol32iPj)
        /*0020*/ 	.word	0x00000020


	//----- nvinfo : EIATTR_FRAME_SIZE
	.align		4
.L_14:
        /*0024*/ 	.byte	0x04, 0x11
        /*0026*/ 	.short	(.L_16 - .L_15)
	.align		4
.L_15:
        /*0028*/ 	.word	index@(_Z15generate_kernelP18curandStateSobol32iPj)
        /*002c*/ 	.word	0x00000090


	//----- nvinfo : EIATTR_MIN_STACK_SIZE
	.align		4
.L_16:
        /*0030*/ 	.byte	0x04, 0x12
        /*0032*/ 	.short	(.L_18 - .L_17)
	.align		4
.L_17:
        /*0034*/ 	.word	index@(_Z15generate_kernelP18curandStateSobol32iPj)
        /*0038*/ 	.word	0x00000090


	//----- nvinfo : EIATTR_MIN_STACK_SIZE
	.align		4
.L_18:
        /*003c*/ 	.byte	0x04, 0x12
        /*003e*/ 	.short	(.L_20 - .L_19)
	.align		4
.L_19:
        /*0040*/ 	.word	index@(_Z12setup_kernelPjS_P18curandStateSobol32)
        /*0044*/ 	.word	0x00000000
.L_20:


//--------------------- .nv.compat                --------------------------
	.section	.nv.compat,"",@"SHT_CUDA_COMPAT_INFO"
	.align	4
        /*0000*/ 	.byte	0x02, 0x09, 0x00, 0x00, 0x02, 0x02, 0x01, 0x00, 0x02, 0x05, 0x05, 0x00, 0x03, 0x07, 0x01, 0x01
        /*0010*/ 	.byte	0x02, 0x03, 0x00, 0x00, 0x02, 0x06, 0x01, 0x00, 0x04, 0x0b, 0x08, 0x00, 0x09, 0x00, 0x00, 0x00
        /*0020*/ 	.byte	0x00, 0x00, 0x00, 0x00


//--------------------- .nv.info._Z15generate_kernelP18curandStateSobol32iPj --------------------------
	.section	.nv.info._Z15generate_kernelP18curandStateSobol32iPj,"",@"SHT_CUDA_INFO"
	.sectionflags	@""
	.align	4


	//----- nvinfo : EIATTR_CUDA_API_VERSION
	.align		4
        /*0000*/ 	.byte	0x04, 0x37
        /*0002*/ 	.short	(.L_22 - .L_21)
.L_21:
        /*0004*/ 	.word	0x00000082


	//----- nvinfo : EIATTR_KPARAM_INFO
	.align		4
.L_22:
        /*0008*/ 	.byte	0x04, 0x17
        /*000a*/ 	.short	(.L_24 - .L_23)
.L_23:
        /*000c*/ 	.word	0x00000000
        /*0010*/ 	.short	0x0002
        /*0012*/ 	.short	0x0010
        /*0014*/ 	.byte	0x00, 0xf5, 0x21, 0x00


	//----- nvinfo : EIATTR_KPARAM_INFO
	.align		4
.L_24:
        /*0018*/ 	.byte	0x04, 0x17
        /*001a*/ 	.short	(.L_26 - .L_25)
.L_25:
        /*001c*/ 	.word	0x00000000
        /*0020*/ 	.short	0x0001
        /*0022*/ 	.short	0x0008
        /*0024*/ 	.byte	0x00, 0xf0, 0x11, 0x00


	//----- nvinfo : EIATTR_KPARAM_INFO
	.align		4
.L_26:
        /*0028*/ 	.byte	0x04, 0x17
        /*002a*/ 	.short	(.L_28 - .L_27)
.L_27:
        /*002c*/ 	.word	0x00000000
        /*0030*/ 	.short	0x0000
        /*0032*/ 	.short	0x0000
        /*0034*/ 	.byte	0x00, 0xf5, 0x21, 0x00


	//----- nvinfo : EIATTR_SPARSE_MMA_MASK
	.align		4
.L_28:
        /*0038*/ 	.byte	0x03, 0x50
        /*003a*/ 	.short	0x0000


	//----- nvinfo : EIATTR_MAXREG_COUNT
	.align		4
        /*003c*/ 	.byte	0x03, 0x1b
        /*003e*/ 	.short	0x00ff


	//----- nvinfo : EIATTR_MERCURY_ISA_VERSION
	.align		4
        /*0040*/ 	.byte	0x03, 0x5f
        /*0042*/ 	.short	0x0101


	//----- nvinfo : EIATTR_VRC_CTA_INIT_COUNT
	.align		4
        /*0044*/ 	.byte	0x02, 0x4a
	.zero		1
	.zero		1


	//----- nvinfo : EIATTR_EXIT_INSTR_OFFSETS
	.align		4
        /*0048*/ 	.byte	0x04, 0x1c
        /*004a*/ 	.short	(.L_30 - .L_29)


	//   ....[0]....
.L_29:
        /*004c*/ 	.word	0x00000820


	//----- nvinfo : EIATTR_CBANK_PARAM_SIZE
	.align		4
.L_30:
        /*0050*/ 	.byte	0x03, 0x19
        /*0052*/ 	.short	0x0018


	//----- nvinfo : EIATTR_PARAM_CBANK
	.align		4
        /*0054*/ 	.byte	0x04, 0x0a
        /*0056*/ 	.short	(.L_32 - .L_31)
	.align		4
.L_31:
        /*0058*/ 	.word	index@(.nv.constant0._Z15generate_kernelP18curandStateSobol32iPj)
        /*005c*/ 	.short	0x0380
        /*005e*/ 	.short	0x0018


	//----- nvinfo : EIATTR_SW_WAR
	.align		4
.L_32:
        /*0060*/ 	.byte	0x04, 0x36
        /*0062*/ 	.short	(.L_34 - .L_33)
.L_33:
        /*0064*/ 	.word	0x00000008
.L_34:


//--------------------- .nv.info._Z12setup_kernelPjS_P18curandStateSobol32 --------------------------
	.section	.nv.info._Z12setup_kernelPjS_P18curandStateSobol32,"",@"SHT_CUDA_INFO"
	.sectionflags	@""
	.align	4


	//----- nvinfo : EIATTR_CUDA_API_VERSION
	.align		4
        /*0000*/ 	.byte	0x04, 0x37
        /*0002*/ 	.short	(.L_36 - .L_35)
.L_35:
        /*0004*/ 	.word	0x00000082


	//----- nvinfo : EIATTR_KPARAM_INFO
	.align		4
.L_36:
        /*0008*/ 	.byte	0x04, 0x17
        /*000a*/ 	.short	(.L_38 - .L_37)
.L_37:
        /*000c*/ 	.word	0x00000000
        /*0010*/ 	.short	0x0002
        /*0012*/ 	.short	0x0010
        /*0014*/ 	.byte	0x00, 0xf5, 0x21, 0x00


	//----- nvinfo : EIATTR_KPARAM_INFO
	.align		4
.L_38:
        /*0018*/ 	.byte	0x04, 0x17
        /*001a*/ 	.short	(.L_40 - .L_39)
.L_39:
        /*001c*/ 	.word	0x00000000
        /*0020*/ 	.short	0x0001
        /*0022*/ 	.short	0x0008
        /*0024*/ 	.byte	0x00, 0xf5, 0x21, 0x00


	//----- nvinfo : EIATTR_KPARAM_INFO
	.align		4
.L_40:
        /*0028*/ 	.byte	0x04, 0x17
        /*002a*/ 	.short	(.L_42 - .L_41)
.L_41:
        /*002c*/ 	.word	0x00000000
        /*0030*/ 	.short	0x0000
        /*0032*/ 	.short	0x0000
        /*0034*/ 	.byte	0x00, 0xf5, 0x21, 0x00


	//----- nvinfo : EIATTR_SPARSE_MMA_MASK
	.align		4
.L_42:
        /*0038*/ 	.byte	0x03, 0x50
        /*003a*/ 	.short	0x0000


	//----- nvinfo : EIATTR_MAXREG_COUNT
	.align		4
        /*003c*/ 	.byte	0x03, 0x1b
        /*003e*/ 	.short	0x00ff


	//----- nvinfo : EIATTR_MERCURY_ISA_VERSION
	.align		4
        /*0040*/ 	.byte	0x03, 0x5f
        /*0042*/ 	.short	0x0101


	//----- nvinfo : EIATTR_VRC_CTA_INIT_COUNT
	.align		4
        /*0044*/ 	.byte	0x02, 0x4a
	.zero		1
	.zero		1


	//----- nvinfo : EIATTR_EXIT_INSTR_OFFSETS
	.align		4
        /*0048*/ 	.byte	0x04, 0x1c
        /*004a*/ 	.short	(.L_44 - .L_43)


	//   ....[0]....
.L_43:
        /*004c*/ 	.word	0x00000b50


	//   ....[1]....
        /*0050*/ 	.word	0x00000b70


	//----- nvinfo : EIATTR_CBANK_PARAM_SIZE
	.align		4
.L_44:
        /*0054*/ 	.byte	0x03, 0x19
        /*0056*/ 	.short	0x0018


	//----- nvinfo : EIATTR_PARAM_CBANK
	.align		4
        /*0058*/ 	.byte	0x04, 0x0a
        /*005a*/ 	.short	(.L_46 - .L_45)
	.align		4
.L_45:
        /*005c*/ 	.word	index@(.nv.constant0._Z12setup_kernelPjS_P18curandStateSobol32)
        /*0060*/ 	.short	0x0380
        /*0062*/ 	.short	0x0018


	//----- nvinfo : EIATTR_SW_WAR
	.align		4
.L_46:
        /*0064*/ 	.byte	0x04, 0x36
        /*0066*/ 	.short	(.L_48 - .L_47)
.L_47:
        /*0068*/ 	.word	0x00000008
.L_48:


//--------------------- .nv.callgraph             --------------------------
	.section	.nv.callgraph,"",@"SHT_CUDA_CALLGRAPH"
	.align	4
	.sectionentsize	8
	.align		4
        /*0000*/ 	.word	0x00000000
	.align		4
        /*0004*/ 	.word	0xffffffff
	.align		4
        /*0008*/ 	.word	0x00000000
	.align		4
        /*000c*/ 	.word	0xfffffffe
	.align		4
        /*0010*/ 	.word	0x00000000
	.align		4
        /*0014*/ 	.word	0xfffffffd
	.align		4
        /*0018*/ 	.word	0x00000000
	.align		4
        /*001c*/ 	.word	0xfffffffc


//--------------------- .nv.constant4             --------------------------
	.section	.nv.constant4,"a",@progbits
	.align	8
	.align		8
.nv.constant4:
        /*0000*/ 	.dword	precalc_xorwow_matrix
	.align		8
        /*0008*/ 	.dword	precalc_xorwow_offset_matrix
	.align		8
        /*0010*/ 	.dword	mrg32k3aM1
	.align		8
        /*0018*/ 	.dword	mrg32k3aM2
	.align		8
        /*0020*/ 	.dword	mrg32k3aM1SubSeq
	.align		8
        /*0028*/ 	.dword	mrg32k3aM2SubSeq
	.align		8
        /*0030*/ 	.dword	mrg32k3aM1Seq
	.align		8
        /*0038*/ 	.dword	mrg32k3aM2Seq


//--------------------- .nv.constant3             --------------------------
	.section	.nv.constant3,"a",@progbits
	.align	8
.nv.constant3:
	.type		__cr_lgamma_table,@object
	.size		__cr_lgamma_table,(.L_8 - __cr_lgamma_table)
__cr_lgamma_table:
        /*0000*/ 	.byte	0x00, 0x00, 0x00, 0x00, 0x00, 0x00, 0x00, 0x00, 0x00, 0x00, 0x00, 0x00, 0x00, 0x00, 0x00, 0x00
        /*0010*/ 	.byte	0xef, 0x39, 0xfa, 0xfe, 0x42, 0x2e, 0xe6, 0x3f, 0x02, 0x20, 0x2a, 0xfa, 0x0b, 0xab, 0xfc, 0x3f
        /*0020*/ 	.byte	0xf9, 0x2c, 0x92, 0x7c, 0xa7, 0x6c, 0x09, 0x40, 0xc9, 0x79, 0x44, 0x3c, 0x64, 0x26, 0x13, 0x40
        /*0030*/ 	.byte	0xca, 0x01, 0xcf, 0x3a, 0x27, 0x51, 0x1a, 0x40, 0x30, 0xcc, 0x2d, 0xf3, 0xe1, 0x0c, 0x21, 0x40
        /*0040*/ 	.byte	0x0d, 0xb7, 0xfc, 0x82, 0x8e, 0x35, 0x25, 0x40
.L_8:


//--------------------- .text._Z15generate_kernelP18curandStateSobol32iPj --------------------------
	.section	.text._Z15generate_kernelP18curandStateSobol32iPj,"ax",@progbits
	.align	128
        .global         _Z15generate_kernelP18curandStateSobol32iPj
        .type           _Z15generate_kernelP18curandStateSobol32iPj,@function
        .size           _Z15generate_kernelP18curandStateSobol32iPj,(.L_x_3 - _Z15generate_kernelP18curandStateSobol32iPj)
        .other          _Z15generate_kernelP18curandStateSobol32iPj,@"STO_CUDA_ENTRY STV_DEFAULT"
_Z15generate_kernelP18curandStateSobol32iPj:
.text._Z15generate_kernelP18curandStateSobol32iPj:
[----:B------:R-:W0:Y:S01]  /*0000*/  LDC R1, c[0x0][0x37c] ;  /* 0x0000df00ff017b82 */ /* 0x000e220000000800 */
[----:B------:R-:W1:Y:S07]  /*0010*/  S2R R3, SR_TID.X ;  /* 0x0000000000037919 */ /* 0x000e6e0000002100 */
[----:B------:R-:W1:Y:S01]  /*0020*/  S2UR UR6, SR_CTAID.X ;  /* 0x00000000000679c3 */ /* 0x000e620000002500 */
[----:B------:R-:W2:Y:S01]  /*0030*/  LDCU.64 UR4, c[0x0][0x358] ;  /* 0x00006b00ff0477ac */ /* 0x000ea20008000a00 */
[----:B0-----:R-:W-:-:S06]  /*0040*/  VIADD R1, R1, 0xffffff70 ;  /* 0xffffff7001017836 */ /* 0x001fcc0000000000 */
[----:B------:R-:W1:Y:S08]  /*0050*/  LDC R0, c[0x0][0x360] ;  /* 0x0000d800ff007b82 */ /* 0x000e700000000800 */
[----:B------:R-:W0:Y:S01]  /*0060*/  LDC.64 R28, c[0x0][0x380] ;  /* 0x0000e000ff1c7b82 */ /* 0x000e220000000a00 */
[----:B-1----:R-:W-:Y:S01]  /*0070*/  IMAD R3, R0, UR6, R3 ;  /* 0x0000000600037c24 */ /* 0x002fe2000f8e0203 */
[----:B------:R-:W1:Y:S03]  /*0080*/  LDCU.64 UR6, c[0x0][0x390] ;  /* 0x00007200ff0677ac */ /* 0x000e660008000a00 */
[----:B0-----:R-:W-:-:S05]  /*0090*/  IMAD.WIDE R28, R3, 0x8c, R28 ;  /* 0x0000008c031c7825 */ /* 0x001fca00078e021c */
[----:B--2---:R-:W2:Y:S04]  /*00a0*/  LDG.E R3, desc[UR4][R28.64+0x84] ;  /* 0x000084041c037981 */ /* 0x004ea8000c1e1900 */
[----:B------:R-:W2:Y:S04]  /*00b0*/  LDG.E R2, desc[UR4][R28.64+0x80] ;  /* 0x000080041c027981 */ /* 0x000ea8000c1e1900 */
[----:B------:R-:W3:Y:S04]  /*00c0*/  LDG.E R13, desc[UR4][R28.64+0x7c] ;  /* 0x00007c041c0d7981 */ /* 0x000ee8000c1e1900 */
[----:B------:R-:W3:Y:S04]  /*00d0*/  LDG.E R12, desc[UR4][R28.64+0x78] ;  /* 0x000078041c0c7981 */ /* 0x000ee8000c1e1900 */
[----:B------:R-:W4:Y:S04]  /*00e0*/  LDG.E R15, desc[UR4][R28.64+0x74] ;  /* 0x000074041c0f7981 */ /* 0x000f28000c1e1900 */
[----:B------:R-:W4:Y:S04]  /*00f0*/  LDG.E R14, desc[UR4][R28.64+0x70] ;  /* 0x000070041c0e7981 */ /* 0x000f28000c1e1900 */
[----:B------:R-:W5:Y:S04]  /*0100*/  LDG.E R17, desc[UR4][R28.64+0x6c] ;  /* 0x00006c041c117981 */ /* 0x000f68000c1e1900 */
        /* <DEDUP_REMOVED lines=18> */
[----:B--2---:R0:W-:Y:S04]  /*0230*/  STL.64 [R1+0x80], R2 ;  /* 0x0000800201007387 */ /* 0x0041e80000100a00 */
[----:B---3--:R2:W-:Y:S04]  /*0240*/  STL.64 [R1+0x78], R12 ;  /* 0x0000780c01007387 */ /* 0x0085e80000100a00 */
[----:B0-----:R-:W3:Y:S04]  /*0250*/  LDG.E R3, desc[UR4][R28.64+0x4] ;  /* 0x000004041c037981 */ /* 0x001ee8000c1e1900 */
[----:B----4-:R0:W-:Y:S04]  /*0260*/  STL.64 [R1+0x70], R14 ;  /* 0x0000700e01007387 */ /* 0x0101e80000100a00 */
[----:B--2---:R-:W2:Y:S04]  /*0270*/  LDG.E R13, desc[UR4][R28.64+0x3c] ;  /* 0x00003c041c0d7981 */ /* 0x004ea8000c1e1900 */
[----:B-----5:R4:W-:Y:S04]  /*0280*/  STL.64 [R1+0x68], R16 ;  /* 0x0000681001007387 */ /* 0x0209e80000100a00 */
[----:B------:R-:W2:Y:S04]  /*0290*/  LDG.E R12, desc[UR4][R28.64+0x38] ;  /* 0x000038041c0c7981 */ /* 0x000ea8000c1e1900 */
[----:B------:R5:W-:Y:S04]  /*02a0*/  STL.64 [R1+0x60], R18 ;  /* 0x0000601201007387 */ /* 0x000be80000100a00 */
[----:B0-----:R-:W3:Y:S04]  /*02b0*/  LDG.E R15, desc[UR4][R28.64+0x34] ;  /* 0x000034041c0f7981 */ /* 0x001ee8000c1e1900 */
[----:B------:R-:W3:Y:S04]  /*02c0*/  LDG.E R14, desc[UR4][R28.64+0x30] ;  /* 0x000030041c0e7981 */ /* 0x000ee8000c1e1900 */
[----:B----4-:R-:W4:Y:S04]  /*02d0*/  LDG.E R17, desc[UR4][R28.64+0x2c] ;  /* 0x00002c041c117981 */ /* 0x010f28000c1e1900 */
[----:B------:R-:W4:Y:S04]  /*02e0*/  LDG.E R16, desc[UR4][R28.64+0x28] ;  /* 0x000028041c107981 */ /* 0x000f28000c1e1900 */
[----:B-----5:R-:W5:Y:S04]  /*02f0*/  LDG.E R19, desc[UR4][R28.64+0x24] ;  /* 0x000024041c137981 */ /* 0x020f68000c1e1900 */
[----:B------:R-:W5:Y:S04]  /*0300*/  LDG.E R18, desc[UR4][R28.64+0x20] ;  /* 0x000020041c127981 */ /* 0x000f68000c1e1900 */
[----:B------:R-:W5:Y:S04]  /*0310*/  LDG.E R2, desc[UR4][R28.64] ;  /* 0x000000041c027981 */ /* 0x000f68000c1e1900 */
[----:B------:R-:W-:Y:S04]  /*0320*/  STL.64 [R1+0x50], R6 ;  /* 0x0000500601007387 */ /* 0x000fe80000100a00 */
[----:B------:R-:W-:Y:S04]  /*0330*/  STL.64 [R1+0x48], R8 ;  /* 0x0000480801007387 */ /* 0x000fe80000100a00 */
[----:B------:R-:W-:Y:S04]  /*0340*/  STL.64 [R1+0x18], R20 ;  /* 0x0000181401007387 */ /* 0x000fe80000100a00 */
[----:B------:R-:W-:Y:S04]  /*0350*/  STL.64 [R1+0x10], R22 ;  /* 0x0000101601007387 */ /* 0x000fe80000100a00 */
[----:B------:R-:W-:Y:S04]  /*0360*/  STL.64 [R1+0x8], R24 ;  /* 0x0000081801007387 */ /* 0x000fe80000100a00 */
[----:B------:R-:W-:Y:S04]  /*0370*/  STL [R1+0x88], R26 ;  /* 0x0000881a01007387 */ /* 0x000fe80000100800 */
[----:B------:R-:W-:Y:S04]  /*0380*/  STL.64 [R1+0x58], R4 ;  /* 0x0000580401007387 */ /* 0x000fe80000100a00 */
[----:B------:R0:W-:Y:S02]  /*0390*/  STL.64 [R1+0x40], R10 ;  /* 0x0000400a01007387 */ /* 0x0001e40000100a00 */
[----:B0-----:R-:W-:-:S02]  /*03a0*/  IMAD.MOV.U32 R11, RZ, RZ, R1 ;  /* 0x000000ffff0b7224 */ /* 0x001fc400078e0001 */
[----:B------:R-:W-:Y:S01]  /*03b0*/  IMAD.MOV.U32 R10, RZ, RZ, 0x4 ;  /* 0x00000004ff0a7424 */ /* 0x000fe200078e00ff */
[----:B--2---:R0:W-:Y:S04]  /*03c0*/  STL.64 [R1+0x38], R12 ;  /* 0x0000380c01007387 */ /* 0x0041e80000100a00 */
[----:B---3--:R0:W-:Y:S04]  /*03d0*/  STL.64 [R1+0x30], R14 ;  /* 0x0000300e01007387 */ /* 0x0081e80000100a00 */
[----:B----4-:R0:W-:Y:S04]  /*03e0*/  STL.64 [R1+0x28], R16 ;  /* 0x0000281001007387 */ /* 0x0101e80000100a00 */
[----:B-----5:R0:W-:Y:S04]  /*03f0*/  STL.64 [R1+0x20], R18 ;  /* 0x0000201201007387 */ /* 0x0201e80000100a00 */
[----:B------:R0:W-:Y:S01]  /*0400*/  STL.64 [R1], R2 ;  /* 0x0000000201007387 */ /* 0x0001e20000100a00 */
[C---:B------:R-:W-:Y:S01]  /*0410*/  IADD3 R0, PT, PT, -R2.reuse, -0x2, RZ ;  /* 0xfffffffe02007810 */ /* 0x040fe20007ffe1ff */
[----:B-1----:R-:W-:-:S07]  /*0420*/  VIADD R4, R2, 0x2 ;  /* 0x0000000202047836 */ /* 0x002fce0000000000 */
.L_x_0:
[----:B0-2---:R-:W-:-:S06]  /*0430*/  VIADD R2, R0, 0x1 ;  /* 0x0000000100027836 */ /* 0x005fcc0000000000 */
[----:B------:R-:W0:Y:S08]  /*0440*/  BREV R2, R2 ;  /* 0x0000000200027301 */ /* 0x000e300000000000 */
[----:B0-----:R-:W0:Y:S02]  /*0450*/  FLO.U32.SH R5, R2 ;  /* 0x0000000200057300 */ /* 0x001e2400000e0400 */
[----:B0-----:R-:W-:-:S04]  /*0460*/  ISETP.NE.AND P0, PT, R5, -0x1, PT ;  /* 0xffffffff0500780c */ /* 0x001fc80003f05270 */
[----:B------:R-:W-:-:S05]  /*0470*/  SEL R6, R5, 0x1f, P0 ;  /* 0x0000001f05067807 */ /* 0x000fca0000000000 */
[----:B------:R-:W-:-:S06]  /*0480*/  IMAD R16, R6, 0x4, R11 ;  /* 0x0000000406107824 */ /* 0x000fcc00078e020b */
[----:B------:R-:W2:Y:S01]  /*0490*/  LDL R16, [R16+0xc] ;  /* 0x00000c0010107983 */ /* 0x000ea20000100800 */
[----:B------:R-:W0:Y:S01]  /*04a0*/  BREV R8, R0 ;  /* 0x0000000000087301 */ /* 0x000e220000000000 */
[----:B------:R-:W-:-:S07]  /*04b0*/  VIADD R6, R4, 0xffffffff ;  /* 0xffffffff04067836 */ /* 0x000fce0000000000 */
[----:B0-----:R-:W0:Y:S02]  /*04c0*/  FLO.U32.SH R8, R8 ;  /* 0x0000000800087300 */ /* 0x001e2400000e0400 */
[----:B0-----:R-:W-:-:S04]  /*04d0*/  ISETP.NE.AND P0, PT, R8, -0x1, PT ;  /* 0xffffffff0800780c */ /* 0x001fc80003f05270 */
[----:B------:R-:W-:-:S05]  /*04e0*/  SEL R12, R8, 0x1f, P0 ;  /* 0x0000001f080c7807 */ /* 0x000fca0000000000 */
[----:B------:R-:W-:Y:S01]  /*04f0*/  IMAD R18, R12, 0x4, R11 ;  /* 0x000000040c127824 */ /* 0x000fe200078e020b */
[----:B--2---:R-:W-:-:S05]  /*0500*/  LOP3.LUT R7, R3, R16, RZ, 0x3c, !PT ;  /* 0x0000001003077212 */ /* 0x004fca00078e3cff */
[----:B------:R0:W-:Y:S04]  /*0510*/  STL.64 [R1], R6 ;  /* 0x0000000601007387 */ /* 0x0001e80000100a00 */
[----:B------:R-:W2:Y:S01]  /*0520*/  LDL R18, [R18+0xc] ;  /* 0x00000c0012127983 */ /* 0x000ea20000100800 */
[----:B------:R-:W-:-:S06]  /*0530*/  VIADD R2, R0, 0xffffffff ;  /* 0xffffffff00027836 */ /* 0x000fcc0000000000 */
[----:B------:R-:W1:Y:S08]  /*0540*/  BREV R2, R2 ;  /* 0x0000000200027301 */ /* 0x000e700000000000 */
[----:B-1----:R-:W1:Y:S02]  /*0550*/  FLO.U32.SH R5, R2 ;  /* 0x0000000200057300 */ /* 0x002e6400000e0400 */
[----:B-1----:R-:W-:-:S04]  /*0560*/  ISETP.NE.AND P0, PT, R5, -0x1, PT ;  /* 0xffffffff0500780c */ /* 0x002fc80003f05270 */
[----:B------:R-:W-:-:S05]  /*0570*/  SEL R8, R5, 0x1f, P0 ;  /* 0x0000001f05087807 */ /* 0x000fca0000000000 */
[----:B------:R-:W-:Y:S01]  /*0580*/  IMAD R12, R8, 0x4, R11 ;  /* 0x00000004080c7824 */ /* 0x000fe200078e020b */
[----:B--2---:R-:W-:-:S05]  /*0590*/  LOP3.LUT R5, R7, R18, RZ, 0x3c, !PT ;  /* 0x0000001207057212 */ /* 0x004fca00078e3cff */
[----:B------:R1:W-:Y:S04]  /*05a0*/  STL.64 [R1], R4 ;  /* 0x0000000401007387 */ /* 0x0003e80000100a00 */
[----:B------:R-:W2:Y:S01]  /*05b0*/  LDL R20, [R12+0xc] ;  /* 0x00000c000c147983 */ /* 0x000ea20000100800 */
[----:B0-----:R-:W-:-:S06]  /*05c0*/  VIADD R6, R0, 0xfffffffe ;  /* 0xfffffffe00067836 */ /* 0x001fcc0000000000 */
[----:B------:R-:W0:Y:S08]  /*05d0*/  BREV R6, R6 ;  /* 0x0000000600067301 */ /* 0x000e300000000000 */
[----:B0-----:R-:W0:Y:S02]  /*05e0*/  FLO.U32.SH R8, R6 ;  /* 0x0000000600087300 */ /* 0x001e2400000e0400 */
[----:B0-----:R-:W-:-:S04]  /*05f0*/  ISETP.NE.AND P0, PT, R8, -0x1, PT ;  /* 0xffffffff0800780c */ /* 0x001fc80003f05270 */
[----:B------:R-:W-:Y:S01]  /*0600*/  SEL R2, R8, 0x1f, P0 ;  /* 0x0000001f08027807 */ /* 0x000fe20000000000 */
[----:B------:R-:W-:-:S04]  /*0610*/  VIADD R8, R4, 0x1 ;  /* 0x0000000104087836 */ /* 0x000fc80000000000 */
[----:B------:R-:W-:Y:S01]  /*0620*/  IMAD R13, R2, 0x4, R11 ;  /* 0x00000004020d7824 */ /* 0x000fe200078e020b */
[----:B--2---:R-:W-:-:S05]  /*0630*/  LOP3.LUT R9, R5, R20, RZ, 0x3c, !PT ;  /* 0x0000001405097212 */ /* 0x004fca00078e3cff */
[----:B------:R2:W-:Y:S04]  /*0640*/  STL.64 [R1], R8 ;  /* 0x0000000801007387 */ /* 0x0005e80000100a00 */
[----:B------:R0:W3:Y:S01]  /*0650*/  LDL R14, [R13+0xc] ;  /* 0x00000c000d0e7983 */ /* 0x0000e20000100800 */
[----:B------:R-:W-:Y:S01]  /*0660*/  ISETP.NE.AND P2, PT, R3, RZ, PT ;  /* 0x000000ff0300720c */ /* 0x000fe20003f45270 */
[----:B------:R-:W-:Y:S01]  /*0670*/  VIADD R0, R0, 0xfffffffc ;  /* 0xfffffffc00007836 */ /* 0x000fe20000000000 */
[----:B------:R-:W-:Y:S02]  /*0680*/  ISETP.NE.AND P0, PT, R7, R18, PT ;  /* 0x000000120700720c */ /* 0x000fe40003f05270 */
[----:B------:R-:W-:Y:S02]  /*0690*/  LEA R6, R10, 0xfffffff4, 0x2 ;  /* 0xfffffff40a067811 */ /* 0x000fe400078e10ff */
[----:B------:R-:W-:-:S02]  /*06a0*/  ISETP.NE.AND P1, PT, R3, R16, PT ;  /* 0x000000100300720c */ /* 0x000fc40003f25270 */
[----:B------:R-:W-:-:S04]  /*06b0*/  LOP3.LUT R7, R6, 0x74, RZ, 0xc0, !PT ;  /* 0x0000007406077812 */ /* 0x000fc800078ec0ff */
[----:B------:R-:W-:Y:S02]  /*06c0*/  IADD3 R16, P3, PT, R7, UR6, RZ ;  /* 0x0000000607107c10 */ /* 0x000fe4000ff7e0ff */
[----:B------:R-:W-:-:S03]  /*06d0*/  @!P2 LEA R2, R10, 0xfffffff0, 0x2 ;  /* 0xfffffff00a02a811 */ /* 0x000fc600078e10ff */
[----:B------:R-:W-:Y:S01]  /*06e0*/  IMAD.X R17, RZ, RZ, UR7, P3 ;  /* 0x00000007ff117e24 */ /* 0x000fe200098e06ff */
[----:B------:R-:W-:Y:S02]  /*06f0*/  @!P2 LOP3.LUT R12, R2, 0x70, RZ, 0xc0, !PT ;  /* 0x00000070020ca812 */ /* 0x000fe400078ec0ff */
[C---:B------:R-:W-:Y:S01]  /*0700*/  @!P0 LEA R2, R10.reuse, 0xfffffff8, 0x2 ;  /* 0xfffffff80a028811 */ /* 0x040fe200078e10ff */
[----:B------:R-:W-:Y:S01]  /*0710*/  VIADD R10, R10, 0x4 ;  /* 0x000000040a0a7836 */ /* 0x000fe20000000000 */
[----:B------:R-:W-:Y:S02]  /*0720*/  @!P2 IADD3 R6, P4, PT, R12, UR6, RZ ;  /* 0x000000060c06ac10 */ /* 0x000fe4000ff9e0ff */
[----:B------:R-:W-:-:S03]  /*0730*/  @!P0 LOP3.LUT R2, R2, 0x78, RZ, 0xc0, !PT ;  /* 0x0000007802028812 */ /* 0x000fc600078ec0ff */
[----:B------:R-:W-:Y:S01]  /*0740*/  @!P2 IMAD.X R7, RZ, RZ, UR7, P4 ;  /* 0x00000007ff07ae24 */ /* 0x000fe2000a0e06ff */
[----:B------:R-:W-:Y:S01]  /*0750*/  @!P0 IADD3 R12, P5, PT, R2, UR6, RZ ;  /* 0x00000006020c8c10 */ /* 0x000fe2000ffbe0ff */
[C---:B------:R-:W-:Y:S01]  /*0760*/  VIADD R2, R4.reuse, 0x2 ;  /* 0x0000000204027836 */ /* 0x040fe20000000000 */
[----:B------:R-:W-:Y:S01]  /*0770*/  ISETP.NE.AND P4, PT, R5, R20, PT ;  /* 0x000000140500720c */ /* 0x000fe20003f85270 */
[----:B-1----:R-:W-:Y:S01]  /*0780*/  VIADD R4, R4, 0x4 ;  /* 0x0000000404047836 */ /* 0x002fe20000000000 */
[----:B------:R2:W-:Y:S01]  /*0790*/  @!P2 STG.E desc[UR4][R6.64], RZ ;  /* 0x000000ff0600a986 */ /* 0x0005e2000c101904 */
[----:B0-----:R-:W-:-:S03]  /*07a0*/  @!P0 IMAD.X R13, RZ, RZ, UR7, P5 ;  /* 0x00000007ff0d8e24 */ /* 0x001fc6000a8e06ff */
[----:B------:R2:W-:Y:S04]  /*07b0*/  @!P1 STG.E desc[UR4][R16.64], RZ ;  /* 0x000000ff10009986 */ /* 0x0005e8000c101904 */
[----:B------:R2:W-:Y:S01]  /*07c0*/  @!P0 STG.E desc[UR4][R12.64], RZ ;  /* 0x000000ff0c008986 */ /* 0x0005e2000c101904 */
[----:B------:R-:W-:-:S03]  /*07d0*/  ISETP.NE.AND P0, PT, R10, 0x1e88, PT ;  /* 0x00001e880a00780c */ /* 0x000fc60003f05270 */
[----:B------:R2:W-:Y:S01]  /*07e0*/  @!P4 STG.E desc[UR4][R16.64+0x8], RZ ;  /* 0x000008ff1000c986 */ /* 0x0005e2000c101904 */
[----:B---3--:R-:W-:-:S05]  /*07f0*/  LOP3.LUT R3, R9, R14, RZ, 0x3c, !PT ;  /* 0x0000000e09037212 */ /* 0x008fca00078e3cff */
[----:B------:R2:W-:Y:S04]  /*0800*/  STL.64 [R1], R2 ;  /* 0x0000000201007387 */ /* 0x0005e80000100a00 */
[----:B------:R-:W-:Y:S05]  /*0810*/  @P0 BRA `(.L_x_0) ;  /* 0xfffffffc00040947 */ /* 0x000fea000383ffff */
[----:B------:R-:W-:Y:S05]  /*0820*/  EXIT ;  /* 0x000000000000794d */ /* 0x000fea0003800000 */
.L_x_1:
[----:B------:R-:W-:-:S00]  /*0830*/  BRA `(.L_x_1) ;  /* 0xfffffffc00fc7947 */ /* 0x000fc0000383ffff */
[----:B------:R-:W-:-:S00]  /*0840*/  NOP ;  /* 0x0000000000007918 */ /* 0x000fc00000000000 */
        /* <DEDUP_REMOVED lines=11> */
.L_x_3:


//--------------------- .text._Z12setup_kernelPjS_P18curandStateSobol32 --------------------------
	.section	.text._Z12setup_kernelPjS_P18curandStateSobol32,"ax",@progbits
	.align	128
        .global         _Z12setup_kernelPjS_P18curandStateSobol32
        .type           _Z12setup_kernelPjS_P18curandStateSobol32,@function
        .size           _Z12setup_kernelPjS_P18curandStateSobol32,(.L_x_4 - _Z12setup_kernelPjS_P18curandStateSobol32)
        .other          _Z12setup_kernelPjS_P18curandStateSobol32,@"STO_CUDA_ENTRY STV_DEFAULT"
_Z12setup_kernelPjS_P18curandStateSobol32:
.text._Z12setup_kernelPjS_P18curandStateSobol32:
[----:B------:R-:W-:Y:S01]  /*0000*/  LDC R1, c[0x0][0x37c] ;  /* 0x0000df00ff017b82 */ /* 0x000fe20000000800 */
[----:B------:R-:W0:Y:S07]  /*0010*/  S2R R7, SR_TID.X ;  /* 0x0000000000077919 */ /* 0x000e2e0000002100 */
[----:B------:R-:W0:Y:S01]  /*0020*/  S2UR UR6, SR_CTAID.X ;  /* 0x00000000000679c3 */ /* 0x000e220000002500 */
[----:B------:R-:W1:Y:S07]  /*0030*/  LDCU.64 UR4, c[0x0][0x358] ;  /* 0x00006b00ff0477ac */ /* 0x000e6e0008000a00 */
[----:B------:R-:W0:Y:S08]  /*0040*/  LDC R0, c[0x0][0x360] ;  /* 0x0000d800ff007b82 */ /* 0x000e300000000800 */
[----:B------:R-:W2:Y:S08]  /*0050*/  LDC.64 R8, c[0x0][0x388] ;  /* 0x0000e200ff087b82 */ /* 0x000eb00000000a00 */
[----:B------:R-:W3:Y:S08]  /*0060*/  LDC.64 R2, c[0x0][0x390] ;  /* 0x0000e400ff027b82 */ /* 0x000ef00000000a00 */
[----:B------:R-:W4:Y:S01]  /*0070*/  LDC.64 R4, c[0x0][0x380] ;  /* 0x0000e000ff047b82 */ /* 0x000f220000000a00 */
[----:B0-----:R-:W-:-:S04]  /*0080*/  IMAD R7, R0, UR6, R7 ;  /* 0x0000000600077c24 */ /* 0x001fc8000f8e0207 */
[C---:B------:R-:W-:Y:S02]  /*0090*/  IMAD.SHL.U32 R11, R7.reuse, 0x20, RZ ;  /* 0x00000020070b7824 */ /* 0x040fe400078e00ff */
[----:B--2---:R-:W-:-:S04]  /*00a0*/  IMAD.WIDE R8, R7, 0x4, R8 ;  /* 0x0000000407087825 */ /* 0x004fc800078e0208 */
[----:B---3--:R-:W-:Y:S02]  /*00b0*/  IMAD.WIDE R2, R7, 0x8c, R2 ;  /* 0x0000008c07027825 */ /* 0x008fe400078e0202 */
[----:B-1----:R-:W2:Y:S02]  /*00c0*/  LDG.E R7, desc[UR4][R8.64] ;  /* 0x0000000408077981 */ /* 0x002ea4000c1e1900 */
[----:B----4-:R-:W-:Y:S02]  /*00d0*/  IMAD.WIDE R4, R11, 0x4, R4 ;  /* 0x000000040b047825 */ /* 0x010fe400078e0204 */
[----:B------:R-:W-:Y:S04]  /*00e0*/  STG.E desc[UR4][R2.64], RZ ;  /* 0x000000ff02007986 */ /* 0x000fe8000c101904 */
[----:B------:R-:W-:Y:S04]  /*00f0*/  STG.E desc[UR4][R2.64+0x8], RZ ;  /* 0x000008ff02007986 */ /* 0x000fe8000c101904 */
[----:B------:R-:W3:Y:S04]  /*0100*/  LDG.E R20, desc[UR4][R4.64] ;  /* 0x0000000404147981 */ /* 0x000ee8000c1e1900 */
[----:B---3--:R0:W-:Y:S04]  /*0110*/  STG.E desc[UR4][R2.64+0xc], R20 ;  /* 0x00000c1402007986 */ /* 0x0081e8000c101904 */
[----:B------:R-:W3:Y:S04]  /*0120*/  LDG.E R6, desc[UR4][R4.64+0x4] ;  /* 0x0000040404067981 */ /* 0x000ee8000c1e1900 */
[----:B---3--:R1:W-:Y:S04]  /*0130*/  STG.E desc[UR4][R2.64+0x10], R6 ;  /* 0x0000100602007986 */ /* 0x0083e8000c101904 */
[----:B------:R-:W3:Y:S04]  /*0140*/  LDG.E R10, desc[UR4][R4.64+0x8] ;  /* 0x00000804040a7981 */ /* 0x000ee8000c1e1900 */
[----:B---3--:R3:W-:Y:S04]  /*0150*/  STG.E desc[UR4][R2.64+0x14], R10 ;  /* 0x0000140a02007986 */ /* 0x0087e8000c101904 */
[----:B------:R-:W4:Y:S04]  /*0160*/  LDG.E R12, desc[UR4][R4.64+0xc] ;  /* 0x00000c04040c7981 */ /* 0x000f28000c1e1900 */
[----:B----4-:R4:W-:Y:S04]  /*0170*/  STG.E desc[UR4][R2.64+0x18], R12 ;  /* 0x0000180c02007986 */ /* 0x0109e8000c101904 */
[----:B------:R-:W5:Y:S04]  /*0180*/  LDG.E R14, desc[UR4][R4.64+0x10] ;  /* 0x00001004040e7981 */ /* 0x000f68000c1e1900 */
[----:B-----5:R5:W-:Y:S04]  /*0190*/  STG.E desc[UR4][R2.64+0x1c], R14 ;  /* 0x00001c0e02007986 */ /* 0x020be8000c101904 */
[----:B------:R-:W2:Y:S04]  /*01a0*/  LDG.E R16, desc[UR4][R4.64+0x14] ;  /* 0x0000140404107981 */ /* 0x000ea8000c1e1900 */
[----:B--2---:R2:W-:Y:S04]  /*01b0*/  STG.E desc[UR4][R2.64+0x20], R16 ;  /* 0x0000201002007986 */ /* 0x0045e8000c101904 */
        /* <DEDUP_REMOVED lines=17> */
[----:B---3--:R-:W-:Y:S04]  /*02d0*/  STG.E desc[UR4][R2.64+0x44], R21 ;  /* 0x0000441502007986 */ /* 0x008fe8000c101904 */
[----:B------:R-:W3:Y:S04]  /*02e0*/  LDG.E R23, desc[UR4][R4.64+0x3c] ;  /* 0x00003c0404177981 */ /* 0x000ee8000c1e1900 */
[----:B---3--:R-:W-:Y:S04]  /*02f0*/  STG.E desc[UR4][R2.64+0x48], R23 ;  /* 0x0000481702007986 */ /* 0x008fe8000c101904 */
[----:B------:R-:W3:Y:S04]  /*0300*/  LDG.E R25, desc[UR4][R4.64+0x40] ;  /* 0x0000400404197981 */ /* 0x000ee8000c1e1900 */
[----:B---3--:R-:W-:Y:S04]  /*0310*/  STG.E desc[UR4][R2.64+0x4c], R25 ;  /* 0x00004c1902007986 */ /* 0x008fe8000c101904 */
[----:B------:R-:W3:Y:S01]  /*0320*/  LDG.E R27, desc[UR4][R4.64+0x44] ;  /* 0x00004404041b7981 */ /* 0x000ee2000c1e1900 */
[----:B------:R-:W-:-:S04]  /*0330*/  SHF.R.U32.HI R0, RZ, 0x1, R7 ;  /* 0x00000001ff007819 */ /* 0x000fc80000011607 */
[----:B------:R-:W-:-:S04]  /*0340*/  LOP3.LUT R0, R0, R7, RZ, 0x3c, !PT ;  /* 0x0000000700007212 */ /* 0x000fc800078e3cff */
[----:B------:R-:W-:-:S05]  /*0350*/  LOP3.LUT R22, R0, 0x1, RZ, 0xc0, !PT ;  /* 0x0000000100167812 */ /* 0x000fca00078ec0ff */
[----:B------:R-:W-:Y:S01]  /*0360*/  IMAD.MOV R22, RZ, RZ, -R22 ;  /* 0x000000ffff167224 */ /* 0x000fe200078e0a16 */
[----:B---3--:R-:W-:Y:S04]  /*0370*/  STG.E desc[UR4][R2.64+0x50], R27 ;  /* 0x0000501b02007986 */ /* 0x008fe8000c101904 */
[----:B------:R-:W3:Y:S01]  /*0380*/  LDG.E R29, desc[UR4][R4.64+0x48] ;  /* 0x00004804041d7981 */ /* 0x000ee2000c1e1900 */
[----:B0-----:R-:W-:Y:S01]  /*0390*/  LOP3.LUT R20, R22, R20, RZ, 0xc0, !PT ;  /* 0x0000001416147212 */ /* 0x001fe200078ec0ff */
[----:B------:R-:W-:-:S05]  /*03a0*/  IMAD.SHL.U32 R22, R0, 0x40000000, RZ ;  /* 0x4000000000167824 */ /* 0x000fca00078e00ff */
[----:B------:R-:W-:-:S04]  /*03b0*/  SHF.R.S32.HI R22, RZ, 0x1f, R22 ;  /* 0x0000001fff167819 */ /* 0x000fc80000011416 */
[----:B------:R-:W-:Y:S01]  /*03c0*/  LOP3.LUT R20, R20, R22, R6, 0x78, !PT ;  /* 0x0000001614147212 */ /* 0x000fe200078e7806 */
[----:B---3--:R-:W-:Y:S04]  /*03d0*/  STG.E desc[UR4][R2.64+0x54], R29 ;  /* 0x0000541d02007986 */ /* 0x008fe8000c101904 */
[----:B-1----:R-:W3:Y:S01]  /*03e0*/  LDG.E R6, desc[UR4][R4.64+0x4c] ;  /* 0x00004c0404067981 */ /* 0x002ee2000c1e1900 */
[----:B------:R-:W-:-:S05]  /*03f0*/  IMAD.SHL.U32 R22, R0, 0x20000000, RZ ;  /* 0x2000000000167824 */ /* 0x000fca00078e00ff */
[----:B------:R-:W-:-:S04]  /*0400*/  SHF.R.S32.HI R22, RZ, 0x1f, R22 ;  /* 0x0000001fff167819 */ /* 0x000fc80000011416 */
[----:B------:R-:W-:Y:S01]  /*0410*/  LOP3.LUT R20, R20, R22, R10, 0x78, !PT ;  /* 0x0000001614147212 */ /* 0x000fe200078e780a */
[----:B---3--:R0:W-:Y:S04]  /*0420*/  STG.E desc[UR4][R2.64+0x58], R6 ;  /* 0x0000580602007986 */ /* 0x0081e8000c101904 */
[----:B------:R-:W3:Y:S01]  /*0430*/  LDG.E R10, desc[UR4][R4.64+0x50] ;  /* 0x00005004040a7981 */ /* 0x000ee2000c1e1900 */
[----:B------:R-:W-:-:S05]  /*0440*/  IMAD.SHL.U32 R22, R0, 0x10000000, RZ ;  /* 0x1000000000167824 */ /* 0x000fca00078e00ff */
[----:B------:R-:W-:-:S04]  /*0450*/  SHF.R.S32.HI R22, RZ, 0x1f, R22 ;  /* 0x0000001fff167819 */ /* 0x000fc80000011416 */
[----:B------:R-:W-:Y:S01]  /*0460*/  LOP3.LUT R20, R20, R22, R12, 0x78, !PT ;  /* 0x0000001614147212 */ /* 0x000fe200078e780c */
[----:B---3--:R-:W-:Y:S04]  /*0470*/  STG.E desc[UR4][R2.64+0x5c], R10 ;  /* 0x00005c0a02007986 */ /* 0x008fe8000c101904 */
        /* <DEDUP_REMOVED lines=40> */
[----:B----4-:R-:W3:Y:S01]  /*0700*/  LDG.E R15, desc[UR4][R4.64+0x74] ;  /* 0x00007404040f7981 */ /* 0x010ee2000c1e1900 */
[----:B------:R-:W-:-:S05]  /*0710*/  IMAD.SHL.U32 R22, R0, 0x80000, RZ ;  /* 0x0008000000167824 */ /* 0x000fca00078e00ff */
[----:B------:R-:W-:-:S04]  /*0720*/  SHF.R.S32.HI R22, RZ, 0x1f, R22 ;  /* 0x0000001fff167819 */ /* 0x000fc80000011416 */
[----:B------:R-:W-:Y:S01]  /*0730*/  LOP3.LUT R22, R20, R22, R17, 0x78, !PT ;  /* 0x0000001614167212 */ /* 0x000fe200078e7811 */
[----:B---3--:R-:W-:Y:S04]  /*0740*/  STG.E desc[UR4][R2.64+0x80], R15 ;  /* 0x0000800f02007986 */ /* 0x008fe8000c101904 */
[----:B-----5:R-:W3:Y:S01]  /*0750*/  LDG.E R17, desc[UR4][R4.64+0x78] ;  /* 0x0000780404117981 */ /* 0x020ee2000c1e1900 */
[----:B------:R-:W-:-:S05]  /*0760*/  IMAD.SHL.U32 R24, R0, 0x40000, RZ ;  /* 0x0004000000187824 */ /* 0x000fca00078e00ff */
[----:B------:R-:W-:-:S04]  /*0770*/  SHF.R.S32.HI R24, RZ, 0x1f, R24 ;  /* 0x0000001fff187819 */ /* 0x000fc80000011418 */
[----:B------:R-:W-:Y:S01]  /*0780*/  LOP3.LUT R22, R22, R24, R19, 0x78, !PT ;  /* 0x0000001816167212 */ /* 0x000fe200078e7813 */
[C---:B--2---:R-:W-:Y:S02]  /*0790*/  IMAD.SHL.U32 R19, R0.reuse, 0x20000, RZ ;  /* 0x0002000000137824 */ /* 0x044fe400078e00ff */
[----:B------:R-:W-:-:S03]  /*07a0*/  IMAD.U32 R24, R0, 0x10000, RZ ;  /* 0x0001000000187824 */ /* 0x000fc600078e00ff */
[----:B------:R-:W-:Y:S02]  /*07b0*/  SHF.R.S32.HI R19, RZ, 0x1f, R19 ;  /* 0x0000001fff137819 */ /* 0x000fe40000011413 */
[----:B------:R-:W-:Y:S02]  /*07c0*/  SHF.R.S32.HI R24, RZ, 0x1f, R24 ;  /* 0x0000001fff187819 */ /* 0x000fe40000011418 */
[----:B------:R-:W-:Y:S01]  /*07d0*/  LOP3.LUT R22, R22, R19, R21, 0x78, !PT ;  /* 0x0000001316167212 */ /* 0x000fe200078e7815 */
[----:B------:R-:W-:-:S03]  /*07e0*/  IMAD.SHL.U32 R19, R0, 0x8000, RZ ;  /* 0x0000800000137824 */ /* 0x000fc600078e00ff */
[----:B------:R-:W-:Y:S02]  /*07f0*/  LOP3.LUT R22, R22, R24, R23, 0x78, !PT ;  /* 0x0000001816167212 */ /* 0x000fe400078e7817 */
[----:B------:R-:W-:-:S04]  /*0800*/  SHF.R.S32.HI R19, RZ, 0x1f, R19 ;  /* 0x0000001fff137819 */ /* 0x000fc80000011413 */
[----:B------:R-:W-:Y:S01]  /*0810*/  LOP3.LUT R22, R22, R19, R25, 0x78, !PT ;  /* 0x0000001316167212 */ /* 0x000fe200078e7819 */
[----:B------:R-:W-:-:S05]  /*0820*/  IMAD.SHL.U32 R19, R0, 0x1000, RZ ;  /* 0x0000100000137824 */ /* 0x000fca00078e00ff */
[----:B------:R-:W-:Y:S01]  /*0830*/  SHF.R.S32.HI R19, RZ, 0x1f, R19 ;  /* 0x0000001fff137819 */ /* 0x000fe20000011413 */
[----:B---3--:R1:W-:Y:S04]  /*0840*/  STG.E desc[UR4][R2.64+0x84], R17 ;  /* 0x0000841102007986 */ /* 0x0083e8000c101904 */
[----:B------:R2:W3:Y:S02]  /*0850*/  LDG.E R20, desc[UR4][R4.64+0x7c] ;  /* 0x00007c0404147981 */ /* 0x0004e4000c1e1900 */
[C---:B--2---:R-:W-:Y:S02]  /*0860*/  IMAD.SHL.U32 R4, R0.reuse, 0x4000, RZ ;  /* 0x0000400000047824 */ /* 0x044fe400078e00ff */
[----:B------:R-:W-:-:S03]  /*0870*/  IMAD.SHL.U32 R5, R0, 0x2000, RZ ;  /* 0x0000200000057824 */ /* 0x000fc600078e00ff */
[----:B------:R-:W-:Y:S02]  /*0880*/  SHF.R.S32.HI R4, RZ, 0x1f, R4 ;  /* 0x0000001fff047819 */ /* 0x000fe40000011404 */
[----:B------:R-:W-:Y:S02]  /*0890*/  SHF.R.S32.HI R5, RZ, 0x1f, R5 ;  /* 0x0000001fff057819 */ /* 0x000fe40000011405 */
[----:B------:R-:W-:-:S04]  /*08a0*/  LOP3.LUT R4, R22, R4, R27, 0x78, !PT ;  /* 0x0000000416047212 */ /* 0x000fc800078e781b */
[----:B------:R-:W-:Y:S01]  /*08b0*/  LOP3.LUT R5, R4, R5, R29, 0x78, !PT ;  /* 0x0000000504057212 */ /* 0x000fe200078e781d */
[----:B------:R-:W-:-:S03]  /*08c0*/  IMAD.SHL.U32 R4, R0, 0x800, RZ ;  /* 0x0000080000047824 */ /* 0x000fc600078e00ff */
[----:B------:R-:W-:Y:S01]  /*08d0*/  LOP3.LUT R5, R5, R19, R6, 0x78, !PT ;  /* 0x0000001305057212 */ /* 0x000fe200078e7806 */
[----:B0-----:R-:W-:Y:S01]  /*08e0*/  IMAD.SHL.U32 R6, R0, 0x400, RZ ;  /* 0x0000040000067824 */ /* 0x001fe200078e00ff */
[----:B------:R-:W-:-:S04]  /*08f0*/  SHF.R.S32.HI R4, RZ, 0x1f, R4 ;  /* 0x0000001fff047819 */ /* 0x000fc80000011404 */
[----:B------:R-:W-:Y:S01]  /*0900*/  LOP3.LUT R5, R5, R4, R10, 0x78, !PT ;  /* 0x0000000405057212 */ /* 0x000fe200078e780a */
[----:B------:R-:W-:Y:S01]  /*0910*/  IMAD.SHL.U32 R4, R0, 0x200, RZ ;  /* 0x0000020000047824 */ /* 0x000fe200078e00ff */
[----:B------:R-:W-:-:S04]  /*0920*/  SHF.R.S32.HI R6, RZ, 0x1f, R6 ;  /* 0x0000001fff067819 */ /* 0x000fc80000011406 */
[----:B------:R-:W-:Y:S02]  /*0930*/  SHF.R.S32.HI R4, RZ, 0x1f, R4 ;  /* 0x0000001fff047819 */ /* 0x000fe40000011404 */
[----:B------:R-:W-:Y:S01]  /*0940*/  LOP3.LUT R5, R5, R6, R12, 0x78, !PT ;  /* 0x0000000605057212 */ /* 0x000fe200078e780c */
[----:B------:R-:W-:-:S03]  /*0950*/  IMAD.SHL.U32 R6, R0, 0x100, RZ ;  /* 0x0000010000067824 */ /* 0x000fc600078e00ff */
        /* <DEDUP_REMOVED lines=17> */
[C---:B------:R-:W-:Y:S01]  /*0a70*/  IMAD.SHL.U32 R5, R0.reuse, 0x4, RZ ;  /* 0x0000000400057824 */ /* 0x040fe200078e00ff */
[----:B------:R-:W-:Y:S02]  /*0a80*/  LOP3.LUT P0, RZ, R0, 0x7fffffff, RZ, 0xc0, !PT ;  /* 0x7fffffff00ff7812 */ /* 0x000fe4000780c0ff */
[----:B------:R-:W-:Y:S02]  /*0a90*/  ISETP.GT.AND P1, PT, R7, -0x1, PT ;  /* 0xffffffff0700780c */ /* 0x000fe40003f24270 */
[----:B------:R-:W-:Y:S01]  /*0aa0*/  LOP3.LUT R4, R4, R6, R13, 0x78, !PT ;  /* 0x0000000604047212 */ /* 0x000fe200078e780d */
[----:B------:R-:W-:Y:S01]  /*0ab0*/  IMAD.SHL.U32 R6, R0, 0x2, RZ ;  /* 0x0000000200067824 */ /* 0x000fe200078e00ff */
[----:B------:R-:W-:-:S04]  /*0ac0*/  SHF.R.S32.HI R5, RZ, 0x1f, R5 ;  /* 0x0000001fff057819 */ /* 0x000fc80000011405 */
[----:B------:R-:W-:Y:S02]  /*0ad0*/  SHF.R.S32.HI R6, RZ, 0x1f, R6 ;  /* 0x0000001fff067819 */ /* 0x000fe40000011406 */
[----:B------:R-:W-:Y:S01]  /*0ae0*/  LOP3.LUT R4, R4, R5, R15, 0x78, !PT ;  /* 0x0000000504047212 */ /* 0x000fe200078e780f */
[----:B------:R0:W-:Y:S01]  /*0af0*/  STG.E desc[UR4][R2.64], R7 ;  /* 0x0000000702007986 */ /* 0x0001e2000c101904 */
[----:B------:R-:W-:Y:S02]  /*0b00*/  SHF.R.S32.HI R0, RZ, 0x1f, R7 ;  /* 0x0000001fff007819 */ /* 0x000fe40000011407 */
[----:B-1----:R-:W-:Y:S01]  /*0b10*/  LOP3.LUT R17, R4, R6, R17, 0x78, !PT ;  /* 0x0000000604117212 */ /* 0x002fe200078e7811 */
[----:B------:R0:W-:Y:S04]  /*0b20*/  STG.E desc[UR4][R2.64+0x4], RZ ;  /* 0x000004ff02007986 */ /* 0x0001e8000c101904 */
[----:B---3--:R0:W-:Y:S01]  /*0b30*/  STG.E desc[UR4][R2.64+0x88], R20 ;  /* 0x0000881402007986 */ /* 0x0081e2000c101904 */
[----:B------:R-:W-:Y:S01]  /*0b40*/  LOP3.LUT R17, R17, R0, R20, 0x78, !PT ;  /* 0x0000000011117212 */ /* 0x000fe200078e7814 */
[----:B------:R-:W-:Y:S06]  /*0b50*/  @!P0 EXIT P1 ;  /* 0x000000000000894d */ /* 0x000fec0000800000 */
[----:B------:R-:W-:Y:S01]  /*0b60*/  STG.E desc[UR4][R2.64+0x4], R17 ;  /* 0x0000041102007986 */ /* 0x000fe2000c101904 */
[----:B------:R-:W-:Y:S05]  /*0b70*/  EXIT ;  /* 0x000000000000794d */ /* 0x000fea0003800000 */
.L_x_2:
        /* <DEDUP_REMOVED lines=16> */
.L_x_4:


//--------------------- .nv.global.init           --------------------------
	.section	.nv.global.init,"aw",@progbits
	.align	4
.nv.global.init:
	.type		mrg32k3aM1SubSeq,@object
	.size		mrg32k3aM1SubSeq,(mrg32k3aM2SubSeq - mrg32k3aM1SubSeq)
mrg32k3aM1SubSeq:
        /*0000*/ 	.byte	0x0b, 0xcc, 0xee, 0x04, 0x73, 0x29, 0x8b, 0x6f, 0xf6, 0x53, 0x03, 0xf6, 0x23, 0xf6, 0xea, 0xda
        /* <DEDUP_REMOVED lines=125> */
	.type		mrg32k3aM2SubSeq,@object
	.size		mrg32k3aM2SubSeq,(mrg32k3aM1 - mrg32k3aM2SubSeq)
mrg32k3aM2SubSeq:
        /* <DEDUP_REMOVED lines=126> */
	.type		mrg32k3aM1,@object
	.size		mrg32k3aM1,(mrg32k3aM1Seq - mrg32k3aM1)
mrg32k3aM1:
        /* <DEDUP_REMOVED lines=144> */
	.type		mrg32k3aM1Seq,@object
	.size		mrg32k3aM1Seq,(mrg32k3aM2 - mrg32k3aM1Seq)
mrg32k3aM1Seq:
        /* <DEDUP_REMOVED lines=144> */
	.type		mrg32k3aM2,@object
	.size		mrg32k3aM2,(mrg32k3aM2Seq - mrg32k3aM2)
mrg32k3aM2:
        /* <DEDUP_REMOVED lines=144> */
	.type		mrg32k3aM2Seq,@object
	.size		mrg32k3aM2Seq,(precalc_xorwow_matrix - mrg32k3aM2Seq)
mrg32k3aM2Seq:
        /* <DEDUP_REMOVED lines=144> */
	.type		precalc_xorwow_matrix,@object
	.size		precalc_xorwow_matrix,(precalc_xorwow_offset_matrix - precalc_xorwow_matrix)
precalc_xorwow_matrix:
        /* <DEDUP_REMOVED lines=6400> */
	.type		precalc_xorwow_offset_matrix,@object
	.size		precalc_xorwow_offset_matrix,(.L_1 - precalc_xorwow_offset_matrix)
precalc_xorwow_offset_matrix:
        /* <DEDUP_REMOVED lines=6400> */
.L_1:


//--------------------- .nv.shared.reserved.0     --------------------------
	.section	.nv.shared.reserved.0,"aw",@nobits
	.weak		__nv_reservedSMEM_offset_0_alias
	.size		__nv_reservedSMEM_offset_0_alias, 0, 64
	.other		__nv_reservedSMEM_offset_0_alias,@"STO_CUDA_RESERVED_SHARED STV_DEFAULT"
__nv_reservedSMEM_offset_0_alias:
	.zero		0
	.zero		64


//--------------------- .nv.constant0._Z15generate_kernelP18curandStateSobol32iPj --------------------------
	.section	.nv.constant0._Z15generate_kernelP18curandStateSobol32iPj,"a",@progbits
	.sectionflags	@""
	.align	4
.nv.constant0._Z15generate_kernelP18curandStateSobol32iPj:
	.zero		920


//--------------------- .nv.constant0._Z12setup_kernelPjS_P18curandStateSobol32 --------------------------
	.section	.nv.constant0._Z12setup_kernelPjS_P18curandStateSobol32,"a",@progbits
	.sectionflags	@""
	.align	4
.nv.constant0._Z12setup_kernelPjS_P18curandStateSobol32:
	.zero		920


//--------------------- SYMBOLS --------------------------

	.type		.nv.reservedSmem.offset0,@object
	.size		.nv.reservedSmem.offset0,0x4
